//
// Generated by NVIDIA NVVM Compiler
//
// Compiler Build ID: CL-36424714
// Cuda compilation tools, release 13.0, V13.0.88
// Based on NVVM 20.0.0
//

.version 9.0
.target sm_100
.address_size 64

	// .globl	_ZN9myKernels19gm_coalescing_sgmemEiiifPKfS1_fPf

.visible .entry _ZN9myKernels19gm_coalescing_sgmemEiiifPKfS1_fPf(
	.param .u32 _ZN9myKernels19gm_coalescing_sgmemEiiifPKfS1_fPf_param_0,
	.param .u32 _ZN9myKernels19gm_coalescing_sgmemEiiifPKfS1_fPf_param_1,
	.param .u32 _ZN9myKernels19gm_coalescing_sgmemEiiifPKfS1_fPf_param_2,
	.param .f32 _ZN9myKernels19gm_coalescing_sgmemEiiifPKfS1_fPf_param_3,
	.param .u64 .ptr .align 1 _ZN9myKernels19gm_coalescing_sgmemEiiifPKfS1_fPf_param_4,
	.param .u64 .ptr .align 1 _ZN9myKernels19gm_coalescing_sgmemEiiifPKfS1_fPf_param_5,
	.param .f32 _ZN9myKernels19gm_coalescing_sgmemEiiifPKfS1_fPf_param_6,
	.param .u64 .ptr .align 1 _ZN9myKernels19gm_coalescing_sgmemEiiifPKfS1_fPf_param_7
)
{
	.reg .pred 	%p<13>;
	.reg .b32 	%r<74>;
	.reg .b32 	%f<89>;
	.reg .b64 	%rd<69>;

	ld.param.u32 	%r27, [_ZN9myKernels19gm_coalescing_sgmemEiiifPKfS1_fPf_param_0];
	ld.param.u32 	%r28, [_ZN9myKernels19gm_coalescing_sgmemEiiifPKfS1_fPf_param_1];
	ld.param.u32 	%r26, [_ZN9myKernels19gm_coalescing_sgmemEiiifPKfS1_fPf_param_2];
	ld.param.f32 	%f15, [_ZN9myKernels19gm_coalescing_sgmemEiiifPKfS1_fPf_param_3];
	ld.param.u64 	%rd2, [_ZN9myKernels19gm_coalescing_sgmemEiiifPKfS1_fPf_param_4];
	ld.param.u64 	%rd4, [_ZN9myKernels19gm_coalescing_sgmemEiiifPKfS1_fPf_param_5];
	ld.param.f32 	%f16, [_ZN9myKernels19gm_coalescing_sgmemEiiifPKfS1_fPf_param_6];
	ld.param.u64 	%rd3, [_ZN9myKernels19gm_coalescing_sgmemEiiifPKfS1_fPf_param_7];
	cvta.to.global.u64 	%rd1, %rd4;
	mov.u32 	%r29, %ctaid.x;
	shl.b32 	%r30, %r29, 5;
	mov.u32 	%r31, %tid.x;
	shr.u32 	%r32, %r31, 5;
	or.b32  	%r1, %r30, %r32;
	mov.u32 	%r33, %ctaid.y;
	shl.b32 	%r34, %r33, 5;
	and.b32  	%r35, %r31, 31;
	or.b32  	%r36, %r34, %r35;
	setp.ge.s32 	%p1, %r1, %r27;
	setp.ge.s32 	%p2, %r36, %r28;
	or.pred  	%p3, %p1, %p2;
	@%p3 bra 	$L__BB0_15;
	setp.eq.s32 	%p4, %r26, 0;
	mov.f32 	%f88, 0f00000000;
	@%p4 bra 	$L__BB0_14;
	mad.lo.s32 	%r38, %r26, %r1, %r36;
	cvta.to.global.u64 	%rd5, %rd2;
	mul.wide.s32 	%rd6, %r38, 4;
	add.s64 	%rd7, %rd5, %rd6;
	ld.global.f32 	%f1, [%rd7];
	mul.lo.s32 	%r3, %r28, %r36;
	and.b32  	%r4, %r26, 15;
	setp.lt.u32 	%p5, %r26, 16;
	mov.f32 	%f88, 0f00000000;
	mov.b32 	%r70, 0;
	@%p5 bra 	$L__BB0_5;
	and.b32  	%r70, %r26, -16;
	neg.s32 	%r68, %r70;
	add.s32 	%r67, %r3, 7;
	mov.f32 	%f88, 0f00000000;
$L__BB0_4:
	.pragma "nounroll";
	add.s32 	%r39, %r67, -7;
	mul.wide.u32 	%rd8, %r39, 4;
	add.s64 	%rd9, %rd1, %rd8;
	ld.global.f32 	%f21, [%rd9];
	fma.rn.f32 	%f22, %f1, %f21, %f88;
	add.s32 	%r40, %r67, -6;
	mul.wide.u32 	%rd10, %r40, 4;
	add.s64 	%rd11, %rd1, %rd10;
	ld.global.f32 	%f23, [%rd11];
	fma.rn.f32 	%f24, %f1, %f23, %f22;
	add.s32 	%r41, %r67, -5;
	mul.wide.u32 	%rd12, %r41, 4;
	add.s64 	%rd13, %rd1, %rd12;
	ld.global.f32 	%f25, [%rd13];
	fma.rn.f32 	%f26, %f1, %f25, %f24;
	add.s32 	%r42, %r67, -4;
	mul.wide.u32 	%rd14, %r42, 4;
	add.s64 	%rd15, %rd1, %rd14;
	ld.global.f32 	%f27, [%rd15];
	fma.rn.f32 	%f28, %f1, %f27, %f26;
	add.s32 	%r43, %r67, -3;
	mul.wide.u32 	%rd16, %r43, 4;
	add.s64 	%rd17, %rd1, %rd16;
	ld.global.f32 	%f29, [%rd17];
	fma.rn.f32 	%f30, %f1, %f29, %f28;
	add.s32 	%r44, %r67, -2;
	mul.wide.u32 	%rd18, %r44, 4;
	add.s64 	%rd19, %rd1, %rd18;
	ld.global.f32 	%f31, [%rd19];
	fma.rn.f32 	%f32, %f1, %f31, %f30;
	add.s32 	%r45, %r67, -1;
	mul.wide.u32 	%rd20, %r45, 4;
	add.s64 	%rd21, %rd1, %rd20;
	ld.global.f32 	%f33, [%rd21];
	fma.rn.f32 	%f34, %f1, %f33, %f32;
	add.s32 	%r46, %r67, 8;
	mul.wide.u32 	%rd22, %r67, 4;
	add.s64 	%rd23, %rd1, %rd22;
	ld.global.f32 	%f35, [%rd23];
	fma.rn.f32 	%f36, %f1, %f35, %f34;
	add.s32 	%r47, %r67, 1;
	mul.wide.u32 	%rd24, %r47, 4;
	add.s64 	%rd25, %rd1, %rd24;
	ld.global.f32 	%f37, [%rd25];
	fma.rn.f32 	%f38, %f1, %f37, %f36;
	add.s32 	%r48, %r67, 2;
	mul.wide.u32 	%rd26, %r48, 4;
	add.s64 	%rd27, %rd1, %rd26;
	ld.global.f32 	%f39, [%rd27];
	fma.rn.f32 	%f40, %f1, %f39, %f38;
	add.s32 	%r49, %r67, 3;
	mul.wide.u32 	%rd28, %r49, 4;
	add.s64 	%rd29, %rd1, %rd28;
	ld.global.f32 	%f41, [%rd29];
	fma.rn.f32 	%f42, %f1, %f41, %f40;
	add.s32 	%r50, %r67, 4;
	mul.wide.u32 	%rd30, %r50, 4;
	add.s64 	%rd31, %rd1, %rd30;
	ld.global.f32 	%f43, [%rd31];
	fma.rn.f32 	%f44, %f1, %f43, %f42;
	add.s32 	%r51, %r67, 5;
	mul.wide.u32 	%rd32, %r51, 4;
	add.s64 	%rd33, %rd1, %rd32;
	ld.global.f32 	%f45, [%rd33];
	fma.rn.f32 	%f46, %f1, %f45, %f44;
	add.s32 	%r52, %r67, 6;
	mul.wide.u32 	%rd34, %r52, 4;
	add.s64 	%rd35, %rd1, %rd34;
	ld.global.f32 	%f47, [%rd35];
	fma.rn.f32 	%f48, %f1, %f47, %f46;
	add.s32 	%r53, %r67, 7;
	mul.wide.u32 	%rd36, %r53, 4;
	add.s64 	%rd37, %rd1, %rd36;
	ld.global.f32 	%f49, [%rd37];
	fma.rn.f32 	%f50, %f1, %f49, %f48;
	mul.wide.u32 	%rd38, %r46, 4;
	add.s64 	%rd39, %rd1, %rd38;
	ld.global.f32 	%f51, [%rd39];
	fma.rn.f32 	%f88, %f1, %f51, %f50;
	add.s32 	%r68, %r68, 16;
	add.s32 	%r67, %r67, 16;
	setp.ne.s32 	%p6, %r68, 0;
	@%p6 bra 	$L__BB0_4;
$L__BB0_5:
	setp.eq.s32 	%p7, %r4, 0;
	@%p7 bra 	$L__BB0_14;
	and.b32  	%r13, %r26, 7;
	setp.lt.u32 	%p8, %r4, 8;
	@%p8 bra 	$L__BB0_8;
	add.s32 	%r54, %r70, %r3;
	mul.wide.u32 	%rd40, %r54, 4;
	add.s64 	%rd41, %rd1, %rd40;
	ld.global.f32 	%f53, [%rd41];
	fma.rn.f32 	%f54, %f1, %f53, %f88;
	add.s32 	%r55, %r54, 1;
	mul.wide.u32 	%rd42, %r55, 4;
	add.s64 	%rd43, %rd1, %rd42;
	ld.global.f32 	%f55, [%rd43];
	fma.rn.f32 	%f56, %f1, %f55, %f54;
	add.s32 	%r56, %r54, 2;
	mul.wide.u32 	%rd44, %r56, 4;
	add.s64 	%rd45, %rd1, %rd44;
	ld.global.f32 	%f57, [%rd45];
	fma.rn.f32 	%f58, %f1, %f57, %f56;
	add.s32 	%r57, %r54, 3;
	mul.wide.u32 	%rd46, %r57, 4;
	add.s64 	%rd47, %rd1, %rd46;
	ld.global.f32 	%f59, [%rd47];
	fma.rn.f32 	%f60, %f1, %f59, %f58;
	add.s32 	%r58, %r54, 4;
	mul.wide.u32 	%rd48, %r58, 4;
	add.s64 	%rd49, %rd1, %rd48;
	ld.global.f32 	%f61, [%rd49];
	fma.rn.f32 	%f62, %f1, %f61, %f60;
	add.s32 	%r59, %r54, 5;
	mul.wide.u32 	%rd50, %r59, 4;
	add.s64 	%rd51, %rd1, %rd50;
	ld.global.f32 	%f63, [%rd51];
	fma.rn.f32 	%f64, %f1, %f63, %f62;
	add.s32 	%r60, %r54, 6;
	mul.wide.u32 	%rd52, %r60, 4;
	add.s64 	%rd53, %rd1, %rd52;
	ld.global.f32 	%f65, [%rd53];
	fma.rn.f32 	%f66, %f1, %f65, %f64;
	add.s32 	%r61, %r54, 7;
	mul.wide.u32 	%rd54, %r61, 4;
	add.s64 	%rd55, %rd1, %rd54;
	ld.global.f32 	%f67, [%rd55];
	fma.rn.f32 	%f88, %f1, %f67, %f66;
	add.s32 	%r70, %r70, 8;
$L__BB0_8:
	setp.eq.s32 	%p9, %r13, 0;
	@%p9 bra 	$L__BB0_14;
	and.b32  	%r16, %r26, 3;
	setp.lt.u32 	%p10, %r13, 4;
	@%p10 bra 	$L__BB0_11;
	add.s32 	%r62, %r70, %r3;
	mul.wide.u32 	%rd56, %r62, 4;
	add.s64 	%rd57, %rd1, %rd56;
	ld.global.f32 	%f69, [%rd57];
	fma.rn.f32 	%f70, %f1, %f69, %f88;
	add.s32 	%r63, %r62, 1;
	mul.wide.u32 	%rd58, %r63, 4;
	add.s64 	%rd59, %rd1, %rd58;
	ld.global.f32 	%f71, [%rd59];
	fma.rn.f32 	%f72, %f1, %f71, %f70;
	add.s32 	%r64, %r62, 2;
	mul.wide.u32 	%rd60, %r64, 4;
	add.s64 	%rd61, %rd1, %rd60;
	ld.global.f32 	%f73, [%rd61];
	fma.rn.f32 	%f74, %f1, %f73, %f72;
	add.s32 	%r65, %r62, 3;
	mul.wide.u32 	%rd62, %r65, 4;
	add.s64 	%rd63, %rd1, %rd62;
	ld.global.f32 	%f75, [%rd63];
	fma.rn.f32 	%f88, %f1, %f75, %f74;
	add.s32 	%r70, %r70, 4;
$L__BB0_11:
	setp.eq.s32 	%p11, %r16, 0;
	@%p11 bra 	$L__BB0_14;
	add.s32 	%r73, %r70, %r3;
	neg.s32 	%r72, %r16;
$L__BB0_13:
	.pragma "nounroll";
	mul.wide.u32 	%rd64, %r73, 4;
	add.s64 	%rd65, %rd1, %rd64;
	ld.global.f32 	%f76, [%rd65];
	fma.rn.f32 	%f88, %f1, %f76, %f88;
	add.s32 	%r73, %r73, 1;
	add.s32 	%r72, %r72, 1;
	setp.ne.s32 	%p12, %r72, 0;
	@%p12 bra 	$L__BB0_13;
$L__BB0_14:
	mad.lo.s32 	%r66, %r28, %r1, %r36;
	cvta.to.global.u64 	%rd66, %rd3;
	mul.wide.s32 	%rd67, %r66, 4;
	add.s64 	%rd68, %rd66, %rd67;
	ld.global.f32 	%f77, [%rd68];
	mul.f32 	%f78, %f16, %f77;
	fma.rn.f32 	%f79, %f15, %f88, %f78;
	st.global.f32 	[%rd68], %f79;
$L__BB0_15:
	ret;

}


// ===== COMPILED SASS (sm_100) =====

	.target	sm_100

	.elftype	@"ET_EXEC"


//--------------------- .note.nv.tkinfo           --------------------------
	.section	.note.nv.tkinfo,"",@"SHT_NOTE"
	.sectionflags	@"SHF_NOTE_NV_TKINFO"
	.tkinfo
        /*0018*/ 	.word	0x00000002
        /*0030*/ 	.string	""
        /*0030*/ 	.string	"ptxas"
        /*0030*/ 	.string	"Cuda compilation tools, release 13.0, V13.0.88"
        /*0030*/ 	.string	"Build cuda_13.0.r13.0/compiler.36424714_0"
        /*0030*/ 	.string	"-arch sm_100 -m 64 "



//--------------------- .note.nv.cuinfo           --------------------------
	.section	.note.nv.cuinfo,"",@"SHT_NOTE"
	.sectionflags	@"SHF_NOTE_NV_CUINFO"
        /*0018*/ 	.short	0x0002
        /*001a*/ 	.short	0x0064
        /*001c*/ 	.short	0x0082
	.zero		2


//--------------------- .nv.info                  --------------------------
	.section	.nv.info,"",@"SHT_CUDA_INFO"
	.align	4


	//----- nvinfo : EIATTR_REGCOUNT
	.align		4
        /*0000*/ 	.byte	0x04, 0x2f
        /*0002*/ 	.short	(.L_1 - .L_0)
	.align		4
.L_0:
        /*0004*/ 	.word	index@(_ZN9myKernels19gm_coalescing_sgmemEiiifPKfS1_fPf)
        /*0008*/ 	.word	0x00000020


	//----- nvinfo : EIATTR_FRAME_SIZE
	.align		4
.L_1:
        /*000c*/ 	.byte	0x04, 0x11
        /*000e*/ 	.short	(.L_3 - .L_2)
	.align		4
.L_2:
        /*0010*/ 	.word	index@(_ZN9myKernels19gm_coalescing_sgmemEiiifPKfS1_fPf)
        /*0014*/ 	.word	0x00000000


	//----- nvinfo : EIATTR_MIN_STACK_SIZE
	.align		4
.L_3:
        /*0018*/ 	.byte	0x04, 0x12
        /*001a*/ 	.short	(.L_5 - .L_4)
	.align		4
.L_4:
        /*001c*/ 	.word	index@(_ZN9myKernels19gm_coalescing_sgmemEiiifPKfS1_fPf)
        /*0020*/ 	.word	0x00000000
.L_5:


//--------------------- .nv.compat                --------------------------
	.section	.nv.compat,"",@"SHT_CUDA_COMPAT_INFO"
	.align	4
        /*0000*/ 	.byte	0x02, 0x09, 0x00, 0x00, 0x02, 0x02, 0x01, 0x00, 0x02, 0x05, 0x05, 0x00, 0x03, 0x07, 0x01, 0x01
        /*0010*/ 	.byte	0x02, 0x03, 0x00, 0x00, 0x02, 0x06, 0x01, 0x00, 0x04, 0x0b, 0x08, 0x00, 0x09, 0x00, 0x00, 0x00
        /*0020*/ 	.byte	0x00, 0x00, 0x00, 0x00


//--------------------- .nv.info._ZN9myKernels19gm_coalescing_sgmemEiiifPKfS1_fPf --------------------------
	.section	.nv.info._ZN9myKernels19gm_coalescing_sgmemEiiifPKfS1_fPf,"",@"SHT_CUDA_INFO"
	.sectionflags	@""
	.align	4


	//----- nvinfo : EIATTR_CUDA_API_VERSION
	.align		4
        /*0000*/ 	.byte	0x04, 0x37
        /*0002*/ 	.short	(.L_7 - .L_6)
.L_6:
        /*0004*/ 	.word	0x00000082


	//----- nvinfo : EIATTR_KPARAM_INFO
	.align		4
.L_7:
        /*0008*/ 	.byte	0x04, 0x17
        /*000a*/ 	.short	(.L_9 - .L_8)
.L_8:
        /*000c*/ 	.word	0x00000000
        /*0010*/ 	.short	0x0007
        /*0012*/ 	.short	0x0028
        /*0014*/ 	.byte	0x00, 0xf5, 0x21, 0x00


	//----- nvinfo : EIATTR_KPARAM_INFO
	.align		4
.L_9:
        /*0018*/ 	.byte	0x04, 0x17
        /*001a*/ 	.short	(.L_11 - .L_10)
.L_10:
        /*001c*/ 	.word	0x00000000
        /*0020*/ 	.short	0x0006
        /*0022*/ 	.short	0x0020
        /*0024*/ 	.byte	0x00, 0xf0, 0x11, 0x00


	//----- nvinfo : EIATTR_KPARAM_INFO
	.align		4
.L_11:
        /*0028*/ 	.byte	0x04, 0x17
        /*002a*/ 	.short	(.L_13 - .L_12)
.L_12:
        /*002c*/ 	.word	0x00000000
        /*0030*/ 	.short	0x0005
        /*0032*/ 	.short	0x0018
        /*0034*/ 	.byte	0x00, 0xf5, 0x21, 0x00


	//----- nvinfo : EIATTR_KPARAM_INFO
	.align		4
.L_13:
        /*0038*/ 	.byte	0x04, 0x17
        /*003a*/ 	.short	(.L_15 - .L_14)
.L_14:
        /*003c*/ 	.word	0x00000000
        /*0040*/ 	.short	0x0004
        /*0042*/ 	.short	0x0010
        /*0044*/ 	.byte	0x00, 0xf5, 0x21, 0x00


	//----- nvinfo : EIATTR_KPARAM_INFO
	.align		4
.L_15:
        /*0048*/ 	.byte	0x04, 0x17
        /*004a*/ 	.short	(.L_17 - .L_16)
.L_16:
        /*004c*/ 	.word	0x00000000
        /*0050*/ 	.short	0x0003
        /*0052*/ 	.short	0x000c
        /*0054*/ 	.byte	0x00, 0xf0, 0x11, 0x00


	//----- nvinfo : EIATTR_KPARAM_INFO
	.align		4
.L_17:
        /*0058*/ 	.byte	0x04, 0x17
        /*005a*/ 	.short	(.L_19 - .L_18)
.L_18:
        /*005c*/ 	.word	0x00000000
        /*0060*/ 	.short	0x0002
        /*0062*/ 	.short	0x0008
        /*0064*/ 	.byte	0x00, 0xf0, 0x11, 0x00


	//----- nvinfo : EIATTR_KPARAM_INFO
	.align		4
.L_19:
        /*0068*/ 	.byte	0x04, 0x17
        /*006a*/ 	.short	(.L_21 - .L_20)
.L_20:
        /*006c*/ 	.word	0x00000000
        /*0070*/ 	.short	0x0001
        /*0072*/ 	.short	0x0004
        /*0074*/ 	.byte	0x00, 0xf0, 0x11, 0x00


	//----- nvinfo : EIATTR_KPARAM_INFO
	.align		4
.L_21:
        /*0078*/ 	.byte	0x04, 0x17
        /*007a*/ 	.short	(.L_23 - .L_22)
.L_22:
        /*007c*/ 	.word	0x00000000
        /*0080*/ 	.short	0x0000
        /*0082*/ 	.short	0x0000
        /*0084*/ 	.byte	0x00, 0xf0, 0x11, 0x00


	//----- nvinfo : EIATTR_SPARSE_MMA_MASK
	.align		4
.L_23:
        /*0088*/ 	.byte	0x03, 0x50
        /*008a*/ 	.short	0x0000


	//----- nvinfo : EIATTR_MAXREG_COUNT
	.align		4
        /*008c*/ 	.byte	0x03, 0x1b
        /*008e*/ 	.short	0x00ff


	//----- nvinfo : EIATTR_MERCURY_ISA_VERSION
	.align		4
        /*0090*/ 	.byte	0x03, 0x5f
        /*0092*/ 	.short	0x0101


	//----- nvinfo : EIATTR_VRC_CTA_INIT_COUNT
	.align		4
        /*0094*/ 	.byte	0x02, 0x4a
	.zero		1
	.zero		1


	//----- nvinfo : EIATTR_EXIT_INSTR_OFFSETS
	.align		4
        /*0098*/ 	.byte	0x04, 0x1c
        /*009a*/ 	.short	(.L_25 - .L_24)


	//   ....[0]....
.L_24:
        /*009c*/ 	.word	0x000000c0


	//   ....[1]....
        /*00a0*/ 	.word	0x00000b60


	//----- nvinfo : EIATTR_CBANK_PARAM_SIZE
	.align		4
.L_25:
        /*00a4*/ 	.byte	0x03, 0x19
        /*00a6*/ 	.short	0x0030


	//----- nvinfo : EIATTR_PARAM_CBANK
	.align		4
        /*00a8*/ 	.byte	0x04, 0x0a
        /*00aa*/ 	.short	(.L_27 - .L_26)
	.align		4
.L_26:
        /*00ac*/ 	.word	index@(.nv.constant0._ZN9myKernels19gm_coalescing_sgmemEiiifPKfS1_fPf)
        /*00b0*/ 	.short	0x0380
        /*00b2*/ 	.short	0x0030


	//----- nvinfo : EIATTR_SW_WAR
	.align		4
.L_27:
        /*00b4*/ 	.byte	0x04, 0x36
        /*00b6*/ 	.short	(.L_29 - .L_28)
.L_28:
        /*00b8*/ 	.word	0x00000008
.L_29:


//--------------------- .nv.callgraph             --------------------------
	.section	.nv.callgraph,"",@"SHT_CUDA_CALLGRAPH"
	.align	4
	.sectionentsize	8
	.align		4
        /*0000*/ 	.word	0x00000000
	.align		4
        /*0004*/ 	.word	0xffffffff
	.align		4
        /*0008*/ 	.word	0x00000000
	.align		4
        /*000c*/ 	.word	0xfffffffe
	.align		4
        /*0010*/ 	.word	0x00000000
	.align		4
        /*0014*/ 	.word	0xfffffffd
	.align		4
        /*0018*/ 	.word	0x00000000
	.align		4
        /*001c*/ 	.word	0xfffffffc


//--------------------- .text._ZN9myKernels19gm_coalescing_sgmemEiiifPKfS1_fPf --------------------------
	.section	.text._ZN9myKernels19gm_coalescing_sgmemEiiifPKfS1_fPf,"ax",@progbits
	.align	128
        .global         _ZN9myKernels19gm_coalescing_sgmemEiiifPKfS1_fPf
        .type           _ZN9myKernels19gm_coalescing_sgmemEiiifPKfS1_fPf,@function
        .size           _ZN9myKernels19gm_coalescing_sgmemEiiifPKfS1_fPf,(.L_x_7 - _ZN9myKernels19gm_coalescing_sgmemEiiifPKfS1_fPf)
        .other          _ZN9myKernels19gm_coalescing_sgmemEiiifPKfS1_fPf,@"STO_CUDA_ENTRY STV_DEFAULT"
_ZN9myKernels19gm_coalescing_sgmemEiiifPKfS1_fPf:
.text._ZN9myKernels19gm_coalescing_sgmemEiiifPKfS1_fPf:
[----:B------:R-:W-:Y:S01]  /*0000*/  LDC R1, c[0x0][0x37c] ;  /* 0x0000df00ff017b82 */ /* 0x000fe20000000800 */
[----:B------:R-:W0:Y:S07]  /*0010*/  S2R R3, SR_TID.X ;  /* 0x0000000000037919 */ /* 0x000e2e0000002100 */
[----:B------:R-:W1:Y:S01]  /*0020*/  S2UR UR4, SR_CTAID.X ;  /* 0x00000000000479c3 */ /* 0x000e620000002500 */
[----:B------:R-:W2:Y:S07]  /*0030*/  S2R R7, SR_CTAID.Y ;  /* 0x0000000000077919 */ /* 0x000eae0000002600 */
[----:B------:R-:W3:Y:S01]  /*0040*/  LDC.64 R4, c[0x0][0x380] ;  /* 0x0000e000ff047b82 */ /* 0x000ee20000000a00 */
[----:B-1----:R-:W-:Y:S01]  /*0050*/  USHF.L.U32 UR4, UR4, 0x5, URZ ;  /* 0x0000000504047899 */ /* 0x002fe200080006ff */
[----:B0-----:R-:W-:-:S02]  /*0060*/  LOP3.LUT R0, R3, 0x1f, RZ, 0xc0, !PT ;  /* 0x0000001f03007812 */ /* 0x001fc400078ec0ff */
[----:B------:R-:W-:Y:S02]  /*0070*/  SHF.R.U32.HI R3, RZ, 0x5, R3 ;  /* 0x00000005ff037819 */ /* 0x000fe40000011603 */
[----:B--2---:R-:W-:Y:S02]  /*0080*/  LEA R0, R7, R0, 0x5 ;  /* 0x0000000007007211 */ /* 0x004fe400078e28ff */
[----:B------:R-:W-:Y:S02]  /*0090*/  LOP3.LUT R3, R3, UR4, RZ, 0xfc, !PT ;  /* 0x0000000403037c12 */ /* 0x000fe4000f8efcff */
[----:B---3--:R-:W-:-:S04]  /*00a0*/  ISETP.GE.AND P0, PT, R0, R5, PT ;  /* 0x000000050000720c */ /* 0x008fc80003f06270 */
[----:B------:R-:W-:-:S13]  /*00b0*/  ISETP.GE.OR P0, PT, R3, R4, P0 ;  /* 0x000000040300720c */ /* 0x000fda0000706670 */
[----:B------:R-:W-:Y:S05]  /*00c0*/  @P0 EXIT ;  /* 0x000000000000094d */ /* 0x000fea0003800000 */
[----:B------:R-:W0:Y:S01]  /*00d0*/  LDCU UR5, c[0x0][0x388] ;  /* 0x00007100ff0577ac */ /* 0x000e220008000800 */
[----:B------:R-:W-:Y:S01]  /*00e0*/  HFMA2 R7, -RZ, RZ, 0, 0 ;  /* 0x00000000ff077431 */ /* 0x000fe200000001ff */
[----:B------:R-:W1:Y:S01]  /*00f0*/  LDCU.64 UR8, c[0x0][0x358] ;  /* 0x00006b00ff0877ac */ /* 0x000e620008000a00 */
[----:B0-----:R-:W-:-:S09]  /*0100*/  UISETP.NE.AND UP0, UPT, UR5, URZ, UPT ;  /* 0x000000ff0500728c */ /* 0x001fd2000bf05270 */
[----:B-1----:R-:W-:Y:S05]  /*0110*/  BRA.U !UP0, `(.L_x_0) ;  /* 0x00000009086c7547 */ /* 0x002fea000b800000 */
[----:B------:R-:W0:Y:S01]  /*0120*/  LDC.64 R8, c[0x0][0x390] ;  /* 0x0000e400ff087b82 */ /* 0x000e220000000a00 */
[----:B------:R-:W-:-:S04]  /*0130*/  IMAD R7, R3, UR5, R0 ;  /* 0x0000000503077c24 */ /* 0x000fc8000f8e0200 */
[----:B0-----:R-:W-:-:S05]  /*0140*/  IMAD.WIDE R8, R7, 0x4, R8 ;  /* 0x0000000407087825 */ /* 0x001fca00078e0208 */
[----:B------:R0:W5:Y:S01]  /*0150*/  LDG.E R4, desc[UR8][R8.64] ;  /* 0x0000000808047981 */ /* 0x000162000c1e1900 */
[----:B------:R-:W-:Y:S01]  /*0160*/  UISETP.GE.U32.AND UP1, UPT, UR5, 0x10, UPT ;  /* 0x000000100500788c */ /* 0x000fe2000bf26070 */
[----:B------:R-:W-:Y:S01]  /*0170*/  MOV R7, RZ ;  /* 0x000000ff00077202 */ /* 0x000fe20000000f00 */
[----:B------:R-:W-:Y:S01]  /*0180*/  ULOP3.LUT UR6, UR5, 0xf, URZ, 0xc0, !UPT ;  /* 0x0000000f05067892 */ /* 0x000fe2000f8ec0ff */
[----:B------:R-:W-:-:S03]  /*0190*/  UMOV UR4, URZ ;  /* 0x000000ff00047c82 */ /* 0x000fc60008000000 */
[----:B------:R-:W-:-:S03]  /*01a0*/  UISETP.NE.AND UP0, UPT, UR6, URZ, UPT ;  /* 0x000000ff0600728c */ /* 0x000fc6000bf05270 */
[----:B0-----:R-:W-:Y:S08]  /*01b0*/  BRA.U !UP1, `(.L_x_1) ;  /* 0x0000000509207547 */ /* 0x001ff0000b800000 */
[----:B------:R-:W-:Y:S01]  /*01c0*/  ULOP3.LUT UR4, UR5, 0xfffffff0, URZ, 0xc0, !UPT ;  /* 0xfffffff005047892 */ /* 0x000fe2000f8ec0ff */
[----:B------:R-:W-:Y:S01]  /*01d0*/  IMAD R2, R0, R5, 0x7 ;  /* 0x0000000700027424 */ /* 0x000fe200078e0205 */
[----:B------:R-:W-:Y:S02]  /*01e0*/  MOV R7, RZ ;  /* 0x000000ff00077202 */ /* 0x000fe40000000f00 */
[----:B------:R-:W-:-:S12]  /*01f0*/  UIADD3 UR7, UPT, UPT, -UR4, URZ, URZ ;  /* 0x000000ff04077290 */ /* 0x000fd8000fffe1ff */
.L_x_2:
[----:B------:R-:W0:Y:S01]  /*0200*/  LDC.64 R18, c[0x0][0x398] ;  /* 0x0000e600ff127b82 */ /* 0x000e220000000a00 */
[C---:B------:R-:W-:Y:S02]  /*0210*/  IADD3 R13, PT, PT, R2.reuse, -0x7, RZ ;  /* 0xfffffff9020d7810 */ /* 0x040fe40007ffe0ff */
[C---:B------:R-:W-:Y:S02]  /*0220*/  IADD3 R11, PT, PT, R2.reuse, -0x6, RZ ;  /* 0xfffffffa020b7810 */ /* 0x040fe40007ffe0ff */
[C---:B------:R-:W-:Y:S02]  /*0230*/  IADD3 R9, PT, PT, R2.reuse, -0x5, RZ ;  /* 0xfffffffb02097810 */ /* 0x040fe40007ffe0ff */
[C---:B------:R-:W-:Y:S02]  /*0240*/  IADD3 R23, PT, PT, R2.reuse, -0x4, RZ ;  /* 0xfffffffc02177810 */ /* 0x040fe40007ffe0ff */
[----:B------:R-:W-:Y:S01]  /*0250*/  IADD3 R21, PT, PT, R2, -0x3, RZ ;  /* 0xfffffffd02157810 */ /* 0x000fe20007ffe0ff */
[----:B0-----:R-:W-:-:S04]  /*0260*/  IMAD.WIDE.U32 R12, R13, 0x4, R18 ;  /* 0x000000040d0c7825 */ /* 0x001fc800078e0012 */
[--C-:B------:R-:W-:Y:S02]  /*0270*/  IMAD.WIDE.U32 R10, R11, 0x4, R18.reuse ;  /* 0x000000040b0a7825 */ /* 0x100fe400078e0012 */
[----:B------:R-:W2:Y:S02]  /*0280*/  LDG.E R12, desc[UR8][R12.64] ;  /* 0x000000080c0c7981 */ /* 0x000ea4000c1e1900 */
[--C-:B------:R-:W-:Y:S02]  /*0290*/  IMAD.WIDE.U32 R8, R9, 0x4, R18.reuse ;  /* 0x0000000409087825 */ /* 0x100fe400078e0012 */
[----:B------:R-:W3:Y:S02]  /*02a0*/  LDG.E R10, desc[UR8][R10.64] ;  /* 0x000000080a0a7981 */ /* 0x000ee4000c1e1900 */
[--C-:B------:R-:W-:Y:S01]  /*02b0*/  IMAD.WIDE.U32 R22, R23, 0x4, R18.reuse ;  /* 0x0000000417167825 */ /* 0x100fe200078e0012 */
[C---:B------:R-:W-:Y:S01]  /*02c0*/  IADD3 R17, PT, PT, R2.reuse, -0x2, RZ ;  /* 0xfffffffe02117810 */ /* 0x040fe20007ffe0ff */
[----:B------:R-:W4:Y:S02]  /*02d0*/  LDG.E R8, desc[UR8][R8.64] ;  /* 0x0000000808087981 */ /* 0x000f24000c1e1900 */
[--C-:B------:R-:W-:Y:S01]  /*02e0*/  IMAD.WIDE.U32 R20, R21, 0x4, R18.reuse ;  /* 0x0000000415147825 */ /* 0x100fe200078e0012 */
[----:B------:R-:W-:Y:S01]  /*02f0*/  IADD3 R15, PT, PT, R2, -0x1, RZ ;  /* 0xffffffff020f7810 */ /* 0x000fe20007ffe0ff */
[----:B------:R0:W4:Y:S02]  /*0300*/  LDG.E R6, desc[UR8][R22.64] ;  /* 0x0000000816067981 */ /* 0x000124000c1e1900 */
[----:B------:R-:W-:-:S02]  /*0310*/  IMAD.WIDE.U32 R16, R17, 0x4, R18 ;  /* 0x0000000411107825 */ /* 0x000fc400078e0012 */
[----:B------:R1:W4:Y:S01]  /*0320*/  LDG.E R29, desc[UR8][R20.64] ;  /* 0x00000008141d7981 */ /* 0x000322000c1e1900 */
[C---:B------:R-:W-:Y:S01]  /*0330*/  IADD3 R25, PT, PT, R2.reuse, 0x1, RZ ;  /* 0x0000000102197810 */ /* 0x040fe20007ffe0ff */
[--C-:B------:R-:W-:Y:S02]  /*0340*/  IMAD.WIDE.U32 R14, R15, 0x4, R18.reuse ;  /* 0x000000040f0e7825 */ /* 0x100fe400078e0012 */
[----:B------:R-:W4:Y:S02]  /*0350*/  LDG.E R17, desc[UR8][R16.64] ;  /* 0x0000000810117981 */ /* 0x000f24000c1e1900 */
[C-C-:B------:R-:W-:Y:S01]  /*0360*/  IMAD.WIDE.U32 R26, R2.reuse, 0x4, R18.reuse ;  /* 0x00000004021a7825 */ /* 0x140fe200078e0012 */
[C---:B0-----:R-:W-:Y:S01]  /*0370*/  IADD3 R23, PT, PT, R2.reuse, 0x2, RZ ;  /* 0x0000000202177810 */ /* 0x041fe20007ffe0ff */
[----:B------:R-:W4:Y:S02]  /*0380*/  LDG.E R15, desc[UR8][R14.64] ;  /* 0x000000080e0f7981 */ /* 0x000f24000c1e1900 */
[--C-:B------:R-:W-:Y:S01]  /*0390*/  IMAD.WIDE.U32 R24, R25, 0x4, R18.reuse ;  /* 0x0000000419187825 */ /* 0x100fe200078e0012 */
[C---:B------:R-:W-:Y:S01]  /*03a0*/  IADD3 R9, PT, PT, R2.reuse, 0x3, RZ ;  /* 0x0000000302097810 */ /* 0x040fe20007ffe0ff */
[----:B------:R0:W4:Y:S01]  /*03b0*/  LDG.E R13, desc[UR8][R26.64] ;  /* 0x000000081a0d7981 */ /* 0x000122000c1e1900 */
[----:B------:R-:W-:Y:S01]  /*03c0*/  IADD3 R28, PT, PT, R2, 0x4, RZ ;  /* 0x00000004021c7810 */ /* 0x000fe20007ffe0ff */
[----:B------:R-:W-:-:S02]  /*03d0*/  IMAD.WIDE.U32 R22, R23, 0x4, R18 ;  /* 0x0000000417167825 */ /* 0x000fc400078e0012 */
[----:B------:R-:W4:Y:S02]  /*03e0*/  LDG.E R11, desc[UR8][R24.64] ;  /* 0x00000008180b7981 */ /* 0x000f24000c1e1900 */
[----:B-1----:R-:W-:Y:S02]  /*03f0*/  IMAD.WIDE.U32 R20, R9, 0x4, R18 ;  /* 0x0000000409147825 */ /* 0x002fe400078e0012 */
[----:B------:R1:W4:Y:S01]  /*0400*/  LDG.E R9, desc[UR8][R22.64] ;  /* 0x0000000816097981 */ /* 0x000322000c1e1900 */
[----:B0-----:R-:W-:-:S03]  /*0410*/  IADD3 R27, PT, PT, R2, 0x6, RZ ;  /* 0x00000006021b7810 */ /* 0x001fc60007ffe0ff */
[----:B------:R0:W4:Y:S01]  /*0420*/  LDG.E R14, desc[UR8][R20.64] ;  /* 0x00000008140e7981 */ /* 0x000122000c1e1900 */
[----:B-1----:R-:W-:Y:S01]  /*0430*/  IMAD.WIDE.U32 R22, R28, 0x4, R18 ;  /* 0x000000041c167825 */ /* 0x002fe200078e0012 */
[----:B------:R-:W-:-:S04]  /*0440*/  IADD3 R28, PT, PT, R2, 0x5, RZ ;  /* 0x00000005021c7810 */ /* 0x000fc80007ffe0ff */
[----:B------:R-:W4:Y:S01]  /*0450*/  LDG.E R16, desc[UR8][R22.64] ;  /* 0x0000000816107981 */ /* 0x000f22000c1e1900 */
[----:B------:R-:W-:Y:S01]  /*0460*/  IMAD.WIDE.U32 R24, R28, 0x4, R18 ;  /* 0x000000041c187825 */ /* 0x000fe200078e0012 */
[----:B0-----:R-:W-:-:S03]  /*0470*/  IADD3 R21, PT, PT, R2, 0x7, RZ ;  /* 0x0000000702157810 */ /* 0x001fc60007ffe0ff */
[--C-:B------:R-:W-:Y:S01]  /*0480*/  IMAD.WIDE.U32 R26, R27, 0x4, R18.reuse ;  /* 0x000000041b1a7825 */ /* 0x100fe200078e0012 */
[----:B------:R-:W-:Y:S01]  /*0490*/  IADD3 R28, PT, PT, R2, 0x8, RZ ;  /* 0x00000008021c7810 */ /* 0x000fe20007ffe0ff */
[----:B------:R-:W4:Y:S02]  /*04a0*/  LDG.E R25, desc[UR8][R24.64] ;  /* 0x0000000818197981 */ /* 0x000f24000c1e1900 */
[--C-:B------:R-:W-:Y:S02]  /*04b0*/  IMAD.WIDE.U32 R20, R21, 0x4, R18.reuse ;  /* 0x0000000415147825 */ /* 0x100fe400078e0012 */
[----:B------:R-:W4:Y:S02]  /*04c0*/  LDG.E R27, desc[UR8][R26.64] ;  /* 0x000000081a1b7981 */ /* 0x000f24000c1e1900 */
[----:B------:R-:W-:Y:S02]  /*04d0*/  IMAD.WIDE.U32 R18, R28, 0x4, R18 ;  /* 0x000000041c127825 */ /* 0x000fe400078e0012 */
[----:B------:R-:W4:Y:S04]  /*04e0*/  LDG.E R28, desc[UR8][R20.64] ;  /* 0x00000008141c7981 */ /* 0x000f28000c1e1900 */
[----:B------:R-:W4:Y:S01]  /*04f0*/  LDG.E R19, desc[UR8][R18.64] ;  /* 0x0000000812137981 */ /* 0x000f22000c1e1900 */
[----:B------:R-:W-:-:S04]  /*0500*/  UIADD3 UR7, UPT, UPT, UR7, 0x10, URZ ;  /* 0x0000001007077890 */ /* 0x000fc8000fffe0ff */
[----:B------:R-:W-:Y:S01]  /*0510*/  UISETP.NE.AND UP1, UPT, UR7, URZ, UPT ;  /* 0x000000ff0700728c */ /* 0x000fe2000bf25270 */
[----:B------:R-:W-:Y:S01]  /*0520*/  IADD3 R2, PT, PT, R2, 0x10, RZ ;  /* 0x0000001002027810 */ /* 0x000fe20007ffe0ff */
[----:B--2--5:R-:W-:-:S04]  /*0530*/  FFMA R7, R4, R12, R7 ;  /* 0x0000000c04077223 */ /* 0x024fc80000000007 */
[----:B---3--:R-:W-:-:S04]  /*0540*/  FFMA R7, R4, R10, R7 ;  /* 0x0000000a04077223 */ /* 0x008fc80000000007 */
[----:B----4-:R-:W-:-:S04]  /*0550*/  FFMA R7, R4, R8, R7 ;  /* 0x0000000804077223 */ /* 0x010fc80000000007 */
[----:B------:R-:W-:-:S04]  /*0560*/  FFMA R6, R4, R6, R7 ;  /* 0x0000000604067223 */ /* 0x000fc80000000007 */
        /* <DEDUP_REMOVED lines=11> */
[----:B------:R-:W-:Y:S01]  /*0620*/  FFMA R7, R4, R19, R28 ;  /* 0x0000001304077223 */ /* 0x000fe2000000001c */
[----:B------:R-:W-:Y:S06]  /*0630*/  BRA.U UP1, `(.L_x_2) ;  /* 0xfffffff901f07547 */ /* 0x000fec000b83ffff */
.L_x_1:
[----:B------:R-:W-:Y:S05]  /*0640*/  BRA.U !UP0, `(.L_x_0) ;  /* 0x0000000508207547 */ /* 0x000fea000b800000 */
[----:B------:R-:W-:Y:S02]  /*0650*/  UISETP.GE.U32.AND UP0, UPT, UR6, 0x8, UPT ;  /* 0x000000080600788c */ /* 0x000fe4000bf06070 */
[----:B------:R-:W-:-:S04]  /*0660*/  ULOP3.LUT UR7, UR5, 0x7, URZ, 0xc0, !UPT ;  /* 0x0000000705077892 */ /* 0x000fc8000f8ec0ff */
[----:B------:R-:W-:-:S03]  /*0670*/  UISETP.NE.AND UP1, UPT, UR7, URZ, UPT ;  /* 0x000000ff0700728c */ /* 0x000fc6000bf25270 */
[----:B------:R-:W-:Y:S08]  /*0680*/  BRA.U !UP0, `(.L_x_3) ;  /* 0x0000000108887547 */ /* 0x000ff0000b800000 */
[----:B------:R-:W0:Y:S01]  /*0690*/  LDC.64 R8, c[0x0][0x398] ;  /* 0x0000e600ff087b82 */ /* 0x000e220000000a00 */
[----:B------:R-:W-:-:S05]  /*06a0*/  IMAD R15, R0, R5, UR4 ;  /* 0x00000004000f7e24 */ /* 0x000fca000f8e0205 */
[C---:B------:R-:W-:Y:S02]  /*06b0*/  IADD3 R19, PT, PT, R15.reuse, 0x1, RZ ;  /* 0x000000010f137810 */ /* 0x040fe40007ffe0ff */
[C---:B------:R-:W-:Y:S02]  /*06c0*/  IADD3 R21, PT, PT, R15.reuse, 0x2, RZ ;  /* 0x000000020f157810 */ /* 0x040fe40007ffe0ff */
[C---:B------:R-:W-:Y:S02]  /*06d0*/  IADD3 R13, PT, PT, R15.reuse, 0x3, RZ ;  /* 0x000000030f0d7810 */ /* 0x040fe40007ffe0ff */
[C---:B------:R-:W-:Y:S01]  /*06e0*/  IADD3 R17, PT, PT, R15.reuse, 0x4, RZ ;  /* 0x000000040f117810 */ /* 0x040fe20007ffe0ff */
[----:B0-----:R-:W-:-:S04]  /*06f0*/  IMAD.WIDE.U32 R10, R15, 0x4, R8 ;  /* 0x000000040f0a7825 */ /* 0x001fc800078e0008 */
[--C-:B------:R-:W-:Y:S01]  /*0700*/  IMAD.WIDE.U32 R18, R19, 0x4, R8.reuse ;  /* 0x0000000413127825 */ /* 0x100fe200078e0008 */
[----:B------:R0:W2:Y:S03]  /*0710*/  LDG.E R2, desc[UR8][R10.64] ;  /* 0x000000080a027981 */ /* 0x0000a6000c1e1900 */
[--C-:B------:R-:W-:Y:S02]  /*0720*/  IMAD.WIDE.U32 R20, R21, 0x4, R8.reuse ;  /* 0x0000000415147825 */ /* 0x100fe400078e0008 */
[----:B------:R-:W3:Y:S02]  /*0730*/  LDG.E R19, desc[UR8][R18.64] ;  /* 0x0000000812137981 */ /* 0x000ee4000c1e1900 */
[--C-:B------:R-:W-:Y:S01]  /*0740*/  IMAD.WIDE.U32 R12, R13, 0x4, R8.reuse ;  /* 0x000000040d0c7825 */ /* 0x100fe200078e0008 */
[----:B------:R-:W-:Y:S01]  /*0750*/  IADD3 R23, PT, PT, R15, 0x5, RZ ;  /* 0x000000050f177810 */ /* 0x000fe20007ffe0ff */
[----:B------:R-:W4:Y:S02]  /*0760*/  LDG.E R21, desc[UR8][R20.64] ;  /* 0x0000000814157981 */ /* 0x000f24000c1e1900 */
[--C-:B------:R-:W-:Y:S01]  /*0770*/  IMAD.WIDE.U32 R16, R17, 0x4, R8.reuse ;  /* 0x0000000411107825 */ /* 0x100fe200078e0008 */
[----:B------:R-:W-:Y:S01]  /*0780*/  IADD3 R25, PT, PT, R15, 0x6, RZ ;  /* 0x000000060f197810 */ /* 0x000fe20007ffe0ff */
[----:B------:R-:W4:Y:S02]  /*0790*/  LDG.E R13, desc[UR8][R12.64] ;  /* 0x000000080c0d7981 */ /* 0x000f24000c1e1900 */
[--C-:B0-----:R-:W-:Y:S01]  /*07a0*/  IMAD.WIDE.U32 R10, R23, 0x4, R8.reuse ;  /* 0x00000004170a7825 */ /* 0x101fe200078e0008 */
[----:B------:R-:W-:Y:S01]  /*07b0*/  IADD3 R23, PT, PT, R15, 0x7, RZ ;  /* 0x000000070f177810 */ /* 0x000fe20007ffe0ff */
[----:B------:R-:W4:Y:S02]  /*07c0*/  LDG.E R16, desc[UR8][R16.64] ;  /* 0x0000000810107981 */ /* 0x000f24000c1e1900 */
[----:B------:R-:W-:-:S02]  /*07d0*/  IMAD.WIDE.U32 R14, R25, 0x4, R8 ;  /* 0x00000004190e7825 */ /* 0x000fc400078e0008 */
[----:B------:R-:W4:Y:S02]  /*07e0*/  LDG.E R10, desc[UR8][R10.64] ;  /* 0x000000080a0a7981 */ /* 0x000f24000c1e1900 */
[----:B------:R-:W-:Y:S02]  /*07f0*/  IMAD.WIDE.U32 R8, R23, 0x4, R8 ;  /* 0x0000000417087825 */ /* 0x000fe400078e0008 */
[----:B------:R-:W4:Y:S04]  /*0800*/  LDG.E R14, desc[UR8][R14.64] ;  /* 0x000000080e0e7981 */ /* 0x000f28000c1e1900 */
[----:B------:R-:W4:Y:S01]  /*0810*/  LDG.E R8, desc[UR8][R8.64] ;  /* 0x0000000808087981 */ /* 0x000f22000c1e1900 */
[----:B------:R-:W-:Y:S01]  /*0820*/  UIADD3 UR4, UPT, UPT, UR4, 0x8, URZ ;  /* 0x0000000804047890 */ /* 0x000fe2000fffe0ff */
[----:B--2--5:R-:W-:-:S04]  /*0830*/  FFMA R2, R4, R2, R7 ;  /* 0x0000000204027223 */ /* 0x024fc80000000007 */
[----:B---3--:R-:W-:-:S04]  /*0840*/  FFMA R2, R4, R19, R2 ;  /* 0x0000001304027223 */ /* 0x008fc80000000002 */
[----:B----4-:R-:W-:-:S04]  /*0850*/  FFMA R2, R4, R21, R2 ;  /* 0x0000001504027223 */ /* 0x010fc80000000002 */
[----:B------:R-:W-:-:S04]  /*0860*/  FFMA R13, R4, R13, R2 ;  /* 0x0000000d040d7223 */ /* 0x000fc80000000002 */
[----:B------:R-:W-:-:S04]  /*0870*/  FFMA R13, R4, R16, R13 ;  /* 0x00000010040d7223 */ /* 0x000fc8000000000d */
[----:B------:R-:W-:-:S04]  /*0880*/  FFMA R13, R4, R10, R13 ;  /* 0x0000000a040d7223 */ /* 0x000fc8000000000d */
[----:B------:R-:W-:-:S04]  /*0890*/  FFMA R13, R4, R14, R13 ;  /* 0x0000000e040d7223 */ /* 0x000fc8000000000d */
[----:B------:R-:W-:-:S07]  /*08a0*/  FFMA R7, R4, R8, R13 ;  /* 0x0000000804077223 */ /* 0x000fce000000000d */
.L_x_3:
        /* <DEDUP_REMOVED lines=9> */
[C---:B------:R-:W-:Y:S01]  /*0940*/  IADD3 R19, PT, PT, R15.reuse, 0x3, RZ ;  /* 0x000000030f137810 */ /* 0x040fe20007ffe0ff */
[----:B0-----:R-:W-:-:S04]  /*0950*/  IMAD.WIDE.U32 R10, R15, 0x4, R8 ;  /* 0x000000040f0a7825 */ /* 0x001fc800078e0008 */
[--C-:B------:R-:W-:Y:S02]  /*0960*/  IMAD.WIDE.U32 R12, R13, 0x4, R8.reuse ;  /* 0x000000040d0c7825 */ /* 0x100fe400078e0008 */
[----:B------:R-:W2:Y:S02]  /*0970*/  LDG.E R10, desc[UR8][R10.64] ;  /* 0x000000080a0a7981 */ /* 0x000ea4000c1e1900 */
[--C-:B------:R-:W-:Y:S02]  /*0980*/  IMAD.WIDE.U32 R14, R17, 0x4, R8.reuse ;  /* 0x00000004110e7825 */ /* 0x100fe400078e0008 */
[----:B------:R-:W3:Y:S02]  /*0990*/  LDG.E R12, desc[UR8][R12.64] ;  /* 0x000000080c0c7981 */ /* 0x000ee4000c1e1900 */
[----:B------:R-:W-:Y:S02]  /*09a0*/  IMAD.WIDE.U32 R8, R19, 0x4, R8 ;  /* 0x0000000413087825 */ /* 0x000fe400078e0008 */
[----:B------:R-:W4:Y:S04]  /*09b0*/  LDG.E R14, desc[UR8][R14.64] ;  /* 0x000000080e0e7981 */ /* 0x000f28000c1e1900 */
[----:B------:R-:W4:Y:S01]  /*09c0*/  LDG.E R8, desc[UR8][R8.64] ;  /* 0x0000000808087981 */ /* 0x000f22000c1e1900 */
[----:B------:R-:W-:Y:S01]  /*09d0*/  UIADD3 UR4, UPT, UPT, UR4, 0x4, URZ ;  /* 0x0000000404047890 */ /* 0x000fe2000fffe0ff */
[----:B--2--5:R-:W-:-:S04]  /*09e0*/  FFMA R7, R4, R10, R7 ;  /* 0x0000000a04077223 */ /* 0x024fc80000000007 */
[----:B---3--:R-:W-:-:S04]  /*09f0*/  FFMA R7, R4, R12, R7 ;  /* 0x0000000c04077223 */ /* 0x008fc80000000007 */
[----:B----4-:R-:W-:-:S04]  /*0a00*/  FFMA R7, R4, R14, R7 ;  /* 0x0000000e04077223 */ /* 0x010fc80000000007 */
[----:B------:R-:W-:-:S07]  /*0a10*/  FFMA R7, R4, R8, R7 ;  /* 0x0000000804077223 */ /* 0x000fce0000000007 */
.L_x_4:
[----:B------:R-:W-:Y:S05]  /*0a20*/  BRA.U !UP1, `(.L_x_0) ;  /* 0x0000000109287547 */ /* 0x000fea000b800000 */
[----:B------:R-:W0:Y:S01]  /*0a30*/  LDC.64 R10, c[0x0][0x398] ;  /* 0x0000e600ff0a7b82 */ /* 0x000e220000000a00 */
[----:B------:R-:W-:Y:S01]  /*0a40*/  IMAD R13, R0, R5, UR4 ;  /* 0x00000004000d7e24 */ /* 0x000fe2000f8e0205 */
[----:B------:R-:W-:-:S12]  /*0a50*/  UIADD3 UR5, UPT, UPT, -UR5, URZ, URZ ;  /* 0x000000ff05057290 */ /* 0x000fd8000fffe1ff */
.L_x_5:
[----:B0-----:R-:W-:-:S06]  /*0a60*/  IMAD.WIDE.U32 R8, R13, 0x4, R10 ;  /* 0x000000040d087825 */ /* 0x001fcc00078e000a */
[----:B------:R-:W2:Y:S01]  /*0a70*/  LDG.E R8, desc[UR8][R8.64] ;  /* 0x0000000808087981 */ /* 0x000ea2000c1e1900 */
[----:B------:R-:W-:Y:S01]  /*0a80*/  UIADD3 UR5, UPT, UPT, UR5, 0x1, URZ ;  /* 0x0000000105057890 */ /* 0x000fe2000fffe0ff */
[----:B------:R-:W-:-:S03]  /*0a90*/  IADD3 R13, PT, PT, R13, 0x1, RZ ;  /* 0x000000010d0d7810 */ /* 0x000fc60007ffe0ff */
[----:B------:R-:W-:Y:S01]  /*0aa0*/  UISETP.NE.AND UP0, UPT, UR5, URZ, UPT ;  /* 0x000000ff0500728c */ /* 0x000fe2000bf05270 */
[----:B--2--5:R-:W-:-:S08]  /*0ab0*/  FFMA R7, R4, R8, R7 ;  /* 0x0000000804077223 */ /* 0x024fd00000000007 */
[----:B------:R-:W-:Y:S05]  /*0ac0*/  BRA.U UP0, `(.L_x_5) ;  /* 0xfffffffd00e47547 */ /* 0x000fea000b83ffff */
.L_x_0:
[----:B------:R-:W0:Y:S01]  /*0ad0*/  LDC.64 R8, c[0x0][0x3a8] ;  /* 0x0000ea00ff087b82 */ /* 0x000e220000000a00 */
[----:B------:R-:W-:Y:S01]  /*0ae0*/  IMAD R3, R3, R5, R0 ;  /* 0x0000000503037224 */ /* 0x000fe200078e0200 */
[----:B------:R-:W1:Y:S01]  /*0af0*/  LDCU UR4, c[0x0][0x3a0] ;  /* 0x00007400ff0477ac */ /* 0x000e620008000800 */
[----:B------:R-:W2:Y:S02]  /*0b00*/  LDCU UR5, c[0x0][0x38c] ;  /* 0x00007180ff0577ac */ /* 0x000ea40008000800 */
[----:B0-----:R-:W-:-:S05]  /*0b10*/  IMAD.WIDE R2, R3, 0x4, R8 ;  /* 0x0000000403027825 */ /* 0x001fca00078e0208 */
[----:B------:R-:W1:Y:S02]  /*0b20*/  LDG.E R0, desc[UR8][R2.64] ;  /* 0x0000000802007981 */ /* 0x000e64000c1e1900 */
[----:B-1----:R-:W-:-:S04]  /*0b30*/  FMUL R0, R0, UR4 ;  /* 0x0000000400007c20 */ /* 0x002fc80008400000 */
[----:B--2---:R-:W-:-:S05]  /*0b40*/  FFMA R7, R7, UR5, R0 ;  /* 0x0000000507077c23 */ /* 0x004fca0008000000 */
[----:B------:R-:W-:Y:S01]  /*0b50*/  STG.E desc[UR8][R2.64], R7 ;  /* 0x0000000702007986 */ /* 0x000fe2000c101908 */
[----:B------:R-:W-:Y:S05]  /*0b60*/  EXIT ;  /* 0x000000000000794d */ /* 0x000fea0003800000 */
.L_x_6:
[----:B------:R-:W-:-:S00]  /*0b70*/  BRA `(.L_x_6) ;  /* 0xfffffffc00fc7947 */ /* 0x000fc0000383ffff */
[----:B------:R-:W-:-:S00]  /*0b80*/  NOP ;  /* 0x0000000000007918 */ /* 0x000fc00000000000 */
[----:B------:R-:W-:-:S00]  /*0b90*/  NOP ;  /* 0x0000000000007918 */ /* 0x000fc00000000000 */
[----:B------:R-:W-:-:S00]  /*0ba0*/  NOP ;  /* 0x0000000000007918 */ /* 0x000fc00000000000 */
[----:B------:R-:W-:-:S00]  /*0bb0*/  NOP ;  /* 0x0000000000007918 */ /* 0x000fc00000000000 */
[----:B------:R-:W-:-:S00]  /*0bc0*/  NOP ;  /* 0x0000000000007918 */ /* 0x000fc00000000000 */
[----:B------:R-:W-:-:S00]  /*0bd0*/  NOP ;  /* 0x0000000000007918 */ /* 0x000fc00000000000 */
[----:B------:R-:W-:-:S00]  /*0be0*/  NOP ;  /* 0x0000000000007918 */ /* 0x000fc00000000000 */
[----:B------:R-:W-:-:S00]  /*0bf0*/  NOP ;  /* 0x0000000000007918 */ /* 0x000fc00000000000 */
.L_x_7:


//--------------------- .nv.shared.reserved.0     --------------------------
	.section	.nv.shared.reserved.0,"aw",@nobits
	.weak		__nv_reservedSMEM_offset_0_alias
	.size		__nv_reservedSMEM_offset_0_alias, 0, 64
	.other		__nv_reservedSMEM_offset_0_alias,@"STO_CUDA_RESERVED_SHARED STV_DEFAULT"
__nv_reservedSMEM_offset_0_alias:
	.zero		0
	.zero		64


//--------------------- .nv.constant0._ZN9myKernels19gm_coalescing_sgmemEiiifPKfS1_fPf --------------------------
	.section	.nv.constant0._ZN9myKernels19gm_coalescing_sgmemEiiifPKfS1_fPf,"a",@progbits
	.sectionflags	@""
	.align	4
.nv.constant0._ZN9myKernels19gm_coalescing_sgmemEiiifPKfS1_fPf:
	.zero		944


//--------------------- SYMBOLS --------------------------

	.type		.nv.reservedSmem.offset0,@object
	.size		.nv.reservedSmem.offset0,0x4
